//
// Generated by NVIDIA NVVM Compiler
//
// Compiler Build ID: CL-36424714
// Cuda compilation tools, release 13.0, V13.0.88
// Based on NVVM 20.0.0
//

.version 9.0
.target sm_100
.address_size 64

	// .globl	_Z11smallKernelPiS_S_S_S_i

.visible .entry _Z11smallKernelPiS_S_S_S_i(
	.param .u64 .ptr .align 1 _Z11smallKernelPiS_S_S_S_i_param_0,
	.param .u64 .ptr .align 1 _Z11smallKernelPiS_S_S_S_i_param_1,
	.param .u64 .ptr .align 1 _Z11smallKernelPiS_S_S_S_i_param_2,
	.param .u64 .ptr .align 1 _Z11smallKernelPiS_S_S_S_i_param_3,
	.param .u64 .ptr .align 1 _Z11smallKernelPiS_S_S_S_i_param_4,
	.param .u32 _Z11smallKernelPiS_S_S_S_i_param_5
)
{
	.reg .pred 	%p<6>;
	.reg .b32 	%r<19>;
	.reg .b64 	%rd<22>;

	ld.param.u64 	%rd5, [_Z11smallKernelPiS_S_S_S_i_param_0];
	ld.param.u64 	%rd4, [_Z11smallKernelPiS_S_S_S_i_param_1];
	ld.param.u64 	%rd6, [_Z11smallKernelPiS_S_S_S_i_param_2];
	ld.param.u64 	%rd7, [_Z11smallKernelPiS_S_S_S_i_param_3];
	ld.param.u64 	%rd8, [_Z11smallKernelPiS_S_S_S_i_param_4];
	ld.param.u32 	%r7, [_Z11smallKernelPiS_S_S_S_i_param_5];
	cvta.to.global.u64 	%rd9, %rd7;
	cvta.to.global.u64 	%rd1, %rd8;
	cvta.to.global.u64 	%rd10, %rd5;
	cvta.to.global.u64 	%rd11, %rd6;
	mov.u32 	%r8, %ctaid.x;
	mov.u32 	%r9, %ntid.x;
	mov.u32 	%r10, %tid.x;
	mad.lo.s32 	%r11, %r8, %r9, %r10;
	mul.wide.u32 	%rd12, %r11, 4;
	add.s64 	%rd13, %rd11, %rd12;
	ld.global.u32 	%r1, [%rd13];
	mul.wide.s32 	%rd14, %r1, 4;
	add.s64 	%rd15, %rd10, %rd14;
	ld.global.u32 	%r12, [%rd15+4];
	ld.global.u32 	%r2, [%rd15];
	sub.s32 	%r3, %r12, %r2;
	setp.lt.s32 	%p1, %r3, 1;
	add.s64 	%rd2, %rd9, %rd14;
	@%p1 bra 	$L__BB0_6;
	cvta.to.global.u64 	%rd3, %rd4;
	mov.b32 	%r18, 0;
$L__BB0_2:
	add.s32 	%r14, %r2, %r18;
	mul.wide.s32 	%rd16, %r14, 4;
	add.s64 	%rd17, %rd3, %rd16;
	ld.global.u32 	%r5, [%rd17];
	setp.lt.s32 	%p2, %r5, %r1;
	@%p2 bra 	$L__BB0_5;
	mul.wide.s32 	%rd18, %r5, 4;
	add.s64 	%rd19, %rd1, %rd18;
	ld.global.u32 	%r15, [%rd19];
	setp.ne.s32 	%p3, %r15, 0;
	@%p3 bra 	$L__BB0_5;
	mov.b32 	%r16, 0;
	st.global.u32 	[%rd2], %r16;
	bra.uni 	$L__BB0_6;
$L__BB0_5:
	add.s32 	%r18, %r18, 1;
	setp.ne.s32 	%p4, %r18, %r3;
	@%p4 bra 	$L__BB0_2;
$L__BB0_6:
	bar.sync 	0;
	ld.global.u32 	%r17, [%rd2];
	setp.ne.s32 	%p5, %r17, 1;
	@%p5 bra 	$L__BB0_8;
	add.s64 	%rd21, %rd1, %rd14;
	st.global.u32 	[%rd21], %r7;
$L__BB0_8:
	ret;

}


// ===== COMPILED SASS (sm_100) =====

	.target	sm_100

	.elftype	@"ET_EXEC"


//--------------------- .note.nv.tkinfo           --------------------------
	.section	.note.nv.tkinfo,"",@"SHT_NOTE"
	.sectionflags	@"SHF_NOTE_NV_TKINFO"
	.tkinfo
        /*0018*/ 	.word	0x00000002
        /*0030*/ 	.string	""
        /*0030*/ 	.string	"ptxas"
        /*0030*/ 	.string	"Cuda compilation tools, release 13.0, V13.0.88"
        /*0030*/ 	.string	"Build cuda_13.0.r13.0/compiler.36424714_0"
        /*0030*/ 	.string	"-arch sm_100 -m 64 "



//--------------------- .note.nv.cuinfo           --------------------------
	.section	.note.nv.cuinfo,"",@"SHT_NOTE"
	.sectionflags	@"SHF_NOTE_NV_CUINFO"
        /*0018*/ 	.short	0x0002
        /*001a*/ 	.short	0x0064
        /*001c*/ 	.short	0x0082
	.zero		2


//--------------------- .nv.info                  --------------------------
	.section	.nv.info,"",@"SHT_CUDA_INFO"
	.align	4


	//----- nvinfo : EIATTR_REGCOUNT
	.align		4
        /*0000*/ 	.byte	0x04, 0x2f
        /*0002*/ 	.short	(.L_1 - .L_0)
	.align		4
.L_0:
        /*0004*/ 	.word	index@(_Z11smallKernelPiS_S_S_S_i)
        /*0008*/ 	.word	0x00000010


	//----- nvinfo : EIATTR_FRAME_SIZE
	.align		4
.L_1:
        /*000c*/ 	.byte	0x04, 0x11
        /*000e*/ 	.short	(.L_3 - .L_2)
	.align		4
.L_2:
        /*0010*/ 	.word	index@(_Z11smallKernelPiS_S_S_S_i)
        /*0014*/ 	.word	0x00000000


	//----- nvinfo : EIATTR_MIN_STACK_SIZE
	.align		4
.L_3:
        /*0018*/ 	.byte	0x04, 0x12
        /*001a*/ 	.short	(.L_5 - .L_4)
	.align		4
.L_4:
        /*001c*/ 	.word	index@(_Z11smallKernelPiS_S_S_S_i)
        /*0020*/ 	.word	0x00000000
.L_5:


//--------------------- .nv.compat                --------------------------
	.section	.nv.compat,"",@"SHT_CUDA_COMPAT_INFO"
	.align	4
        /*0000*/ 	.byte	0x02, 0x09, 0x00, 0x00, 0x02, 0x02, 0x01, 0x00, 0x02, 0x05, 0x05, 0x00, 0x03, 0x07, 0x01, 0x01
        /*0010*/ 	.byte	0x02, 0x03, 0x00, 0x00, 0x02, 0x06, 0x01, 0x00, 0x04, 0x0b, 0x08, 0x00, 0x09, 0x00, 0x00, 0x00
        /*0020*/ 	.byte	0x00, 0x00, 0x00, 0x00


//--------------------- .nv.info._Z11smallKernelPiS_S_S_S_i --------------------------
	.section	.nv.info._Z11smallKernelPiS_S_S_S_i,"",@"SHT_CUDA_INFO"
	.sectionflags	@""
	.align	4


	//----- nvinfo : EIATTR_CUDA_API_VERSION
	.align		4
        /*0000*/ 	.byte	0x04, 0x37
        /*0002*/ 	.short	(.L_7 - .L_6)
.L_6:
        /*0004*/ 	.word	0x00000082


	//----- nvinfo : EIATTR_KPARAM_INFO
	.align		4
.L_7:
        /*0008*/ 	.byte	0x04, 0x17
        /*000a*/ 	.short	(.L_9 - .L_8)
.L_8:
        /*000c*/ 	.word	0x00000000
        /*0010*/ 	.short	0x0005
        /*0012*/ 	.short	0x0028
        /*0014*/ 	.byte	0x00, 0xf0, 0x11, 0x00


	//----- nvinfo : EIATTR_KPARAM_INFO
	.align		4
.L_9:
        /*0018*/ 	.byte	0x04, 0x17
        /*001a*/ 	.short	(.L_11 - .L_10)
.L_10:
        /*001c*/ 	.word	0x00000000
        /*0020*/ 	.short	0x0004
        /*0022*/ 	.short	0x0020
        /*0024*/ 	.byte	0x00, 0xf5, 0x21, 0x00


	//----- nvinfo : EIATTR_KPARAM_INFO
	.align		4
.L_11:
        /*0028*/ 	.byte	0x04, 0x17
        /*002a*/ 	.short	(.L_13 - .L_12)
.L_12:
        /*002c*/ 	.word	0x00000000
        /*0030*/ 	.short	0x0003
        /*0032*/ 	.short	0x0018
        /*0034*/ 	.byte	0x00, 0xf5, 0x21, 0x00


	//----- nvinfo : EIATTR_KPARAM_INFO
	.align		4
.L_13:
        /*0038*/ 	.byte	0x04, 0x17
        /*003a*/ 	.short	(.L_15 - .L_14)
.L_14:
        /*003c*/ 	.word	0x00000000
        /*0040*/ 	.short	0x0002
        /*0042*/ 	.short	0x0010
        /*0044*/ 	.byte	0x00, 0xf5, 0x21, 0x00


	//----- nvinfo : EIATTR_KPARAM_INFO
	.align		4
.L_15:
        /*0048*/ 	.byte	0x04, 0x17
        /*004a*/ 	.short	(.L_17 - .L_16)
.L_16:
        /*004c*/ 	.word	0x00000000
        /*0050*/ 	.short	0x0001
        /*0052*/ 	.short	0x0008
        /*0054*/ 	.byte	0x00, 0xf5, 0x21, 0x00


	//----- nvinfo : EIATTR_KPARAM_INFO
	.align		4
.L_17:
        /*0058*/ 	.byte	0x04, 0x17
        /*005a*/ 	.short	(.L_19 - .L_18)
.L_18:
        /*005c*/ 	.word	0x00000000
        /*0060*/ 	.short	0x0000
        /*0062*/ 	.short	0x0000
        /*0064*/ 	.byte	0x00, 0xf5, 0x21, 0x00


	//----- nvinfo : EIATTR_SPARSE_MMA_MASK
	.align		4
.L_19:
        /*0068*/ 	.byte	0x03, 0x50
        /*006a*/ 	.short	0x0000


	//----- nvinfo : EIATTR_MAXREG_COUNT
	.align		4
        /*006c*/ 	.byte	0x03, 0x1b
        /*006e*/ 	.short	0x00ff


	//----- nvinfo : EIATTR_NUM_BARRIERS
	.align		4
        /*0070*/ 	.byte	0x02, 0x4c
        /*0072*/ 	.byte	0x01
	.zero		1


	//----- nvinfo : EIATTR_MERCURY_ISA_VERSION
	.align		4
        /*0074*/ 	.byte	0x03, 0x5f
        /*0076*/ 	.short	0x0101


	//----- nvinfo : EIATTR_VRC_CTA_INIT_COUNT
	.align		4
        /*0078*/ 	.byte	0x02, 0x4a
	.zero		1
	.zero		1


	//----- nvinfo : EIATTR_EXIT_INSTR_OFFSETS
	.align		4
        /*007c*/ 	.byte	0x04, 0x1c
        /*007e*/ 	.short	(.L_21 - .L_20)


	//   ....[0]....
.L_20:
        /*0080*/ 	.word	0x000002c0


	//   ....[1]....
        /*0084*/ 	.word	0x00000310


	//----- nvinfo : EIATTR_CRS_STACK_SIZE
	.align		4
.L_21:
        /*0088*/ 	.byte	0x04, 0x1e
        /*008a*/ 	.short	(.L_23 - .L_22)
.L_22:
        /*008c*/ 	.word	0x00000000


	//----- nvinfo : EIATTR_CBANK_PARAM_SIZE
	.align		4
.L_23:
        /*0090*/ 	.byte	0x03, 0x19
        /*0092*/ 	.short	0x002c


	//----- nvinfo : EIATTR_PARAM_CBANK
	.align		4
        /*0094*/ 	.byte	0x04, 0x0a
        /*0096*/ 	.short	(.L_25 - .L_24)
	.align		4
.L_24:
        /*0098*/ 	.word	index@(.nv.constant0._Z11smallKernelPiS_S_S_S_i)
        /*009c*/ 	.short	0x0380
        /*009e*/ 	.short	0x002c


	//----- nvinfo : EIATTR_SW_WAR
	.align		4
.L_25:
        /*00a0*/ 	.byte	0x04, 0x36
        /*00a2*/ 	.short	(.L_27 - .L_26)
.L_26:
        /*00a4*/ 	.word	0x00000008
.L_27:


//--------------------- .nv.callgraph             --------------------------
	.section	.nv.callgraph,"",@"SHT_CUDA_CALLGRAPH"
	.align	4
	.sectionentsize	8
	.align		4
        /*0000*/ 	.word	0x00000000
	.align		4
        /*0004*/ 	.word	0xffffffff
	.align		4
        /*0008*/ 	.word	0x00000000
	.align		4
        /*000c*/ 	.word	0xfffffffe
	.align		4
        /*0010*/ 	.word	0x00000000
	.align		4
        /*0014*/ 	.word	0xfffffffd
	.align		4
        /*0018*/ 	.word	0x00000000
	.align		4
        /*001c*/ 	.word	0xfffffffc


//--------------------- .text._Z11smallKernelPiS_S_S_S_i --------------------------
	.section	.text._Z11smallKernelPiS_S_S_S_i,"ax",@progbits
	.align	128
        .global         _Z11smallKernelPiS_S_S_S_i
        .type           _Z11smallKernelPiS_S_S_S_i,@function
        .size           _Z11smallKernelPiS_S_S_S_i,(.L_x_7 - _Z11smallKernelPiS_S_S_S_i)
        .other          _Z11smallKernelPiS_S_S_S_i,@"STO_CUDA_ENTRY STV_DEFAULT"
_Z11smallKernelPiS_S_S_S_i:
.text._Z11smallKernelPiS_S_S_S_i:
[----:B------:R-:W-:Y:S01]  /*0000*/  LDC R1, c[0x0][0x37c] ;  /* 0x0000df00ff017b82 */ /* 0x000fe20000000800 */
[----:B------:R-:W0:Y:S07]  /*0010*/  S2R R0, SR_TID.X ;  /* 0x0000000000007919 */ /* 0x000e2e0000002100 */
[----:B------:R-:W0:Y:S01]  /*0020*/  S2UR UR6, SR_CTAID.X ;  /* 0x00000000000679c3 */ /* 0x000e220000002500 */
[----:B------:R-:W1:Y:S07]  /*0030*/  LDCU.64 UR4, c[0x0][0x358] ;  /* 0x00006b00ff0477ac */ /* 0x000e6e0008000a00 */
[----:B------:R-:W0:Y:S08]  /*0040*/  LDC R5, c[0x0][0x360] ;  /* 0x0000d800ff057b82 */ /* 0x000e300000000800 */
[----:B------:R-:W2:Y:S08]  /*0050*/  LDC.64 R2, c[0x0][0x390] ;  /* 0x0000e400ff027b82 */ /* 0x000eb00000000a00 */
[----:B------:R-:W3:Y:S01]  /*0060*/  LDC.64 R6, c[0x0][0x398] ;  /* 0x0000e600ff067b82 */ /* 0x000ee20000000a00 */
[----:B0-----:R-:W-:-:S04]  /*0070*/  IMAD R5, R5, UR6, R0 ;  /* 0x0000000605057c24 */ /* 0x001fc8000f8e0200 */
[----:B--2---:R-:W-:-:S03]  /*0080*/  IMAD.WIDE.U32 R2, R5, 0x4, R2 ;  /* 0x0000000405027825 */ /* 0x004fc600078e0002 */
[----:B------:R-:W0:Y:S02]  /*0090*/  LDC.64 R4, c[0x0][0x380] ;  /* 0x0000e000ff047b82 */ /* 0x000e240000000a00 */
[----:B-1----:R-:W0:Y:S02]  /*00a0*/  LDG.E R11, desc[UR4][R2.64] ;  /* 0x00000004020b7981 */ /* 0x002e24000c1e1900 */
[----:B0-----:R-:W-:-:S05]  /*00b0*/  IMAD.WIDE R4, R11, 0x4, R4 ;  /* 0x000000040b047825 */ /* 0x001fca00078e0204 */
[----:B------:R-:W2:Y:S04]  /*00c0*/  LDG.E R0, desc[UR4][R4.64+0x4] ;  /* 0x0000040404007981 */ /* 0x000ea8000c1e1900 */
[----:B------:R-:W2:Y:S01]  /*00d0*/  LDG.E R13, desc[UR4][R4.64] ;  /* 0x00000004040d7981 */ /* 0x000ea2000c1e1900 */
[----:B------:R-:W-:Y:S01]  /*00e0*/  BSSY.RECONVERGENT B0, `(.L_x_0) ;  /* 0x0000019000007945 */ /* 0x000fe20003800200 */
[----:B---3--:R-:W-:Y:S01]  /*00f0*/  IMAD.WIDE R6, R11, 0x4, R6 ;  /* 0x000000040b067825 */ /* 0x008fe200078e0206 */
[----:B--2---:R-:W-:-:S04]  /*0100*/  IADD3 R0, PT, PT, R0, -R13, RZ ;  /* 0x8000000d00007210 */ /* 0x004fc80007ffe0ff */
[----:B------:R-:W-:-:S13]  /*0110*/  ISETP.GE.AND P0, PT, R0, 0x1, PT ;  /* 0x000000010000780c */ /* 0x000fda0003f06270 */
[----:B------:R-:W-:Y:S05]  /*0120*/  @!P0 BRA `(.L_x_1) ;  /* 0x0000000000508947 */ /* 0x000fea0003800000 */
[----:B------:R-:W0:Y:S01]  /*0130*/  LDC.64 R8, c[0x0][0x3a0] ;  /* 0x0000e800ff087b82 */ /* 0x000e220000000a00 */
[----:B------:R-:W-:-:S07]  /*0140*/  HFMA2 R10, -RZ, RZ, 0, 0 ;  /* 0x00000000ff0a7431 */ /* 0x000fce00000001ff */
[----:B------:R-:W1:Y:S02]  /*0150*/  LDC.64 R4, c[0x0][0x388] ;  /* 0x0000e200ff047b82 */ /* 0x000e640000000a00 */
.L_x_5:
[----:B------:R-:W-:-:S05]  /*0160*/  IADD3 R3, PT, PT, R13, R10, RZ ;  /* 0x0000000a0d037210 */ /* 0x000fca0007ffe0ff */
[----:B-1----:R-:W-:-:S06]  /*0170*/  IMAD.WIDE R2, R3, 0x4, R4 ;  /* 0x0000000403027825 */ /* 0x002fcc00078e0204 */
[----:B------:R-:W2:Y:S01]  /*0180*/  LDG.E R2, desc[UR4][R2.64] ;  /* 0x0000000402027981 */ /* 0x000ea2000c1e1900 */
[----:B------:R-:W-:Y:S01]  /*0190*/  BSSY.RELIABLE B1, `(.L_x_2) ;  /* 0x0000008000017945 */ /* 0x000fe20003800100 */
[----:B--2---:R-:W-:-:S13]  /*01a0*/  ISETP.GE.AND P0, PT, R2, R11, PT ;  /* 0x0000000b0200720c */ /* 0x004fda0003f06270 */
[----:B------:R-:W-:Y:S05]  /*01b0*/  @!P0 BRA `(.L_x_3) ;  /* 0x0000000000148947 */ /* 0x000fea0003800000 */
[----:B0-----:R-:W-:-:S06]  /*01c0*/  IMAD.WIDE R2, R2, 0x4, R8 ;  /* 0x0000000402027825 */ /* 0x001fcc00078e0208 */
[----:B------:R-:W2:Y:S02]  /*01d0*/  LDG.E R2, desc[UR4][R2.64] ;  /* 0x0000000402027981 */ /* 0x000ea4000c1e1900 */
[----:B--2---:R-:W-:-:S13]  /*01e0*/  ISETP.NE.AND P0, PT, R2, RZ, PT ;  /* 0x000000ff0200720c */ /* 0x004fda0003f05270 */
[----:B------:R-:W-:Y:S05]  /*01f0*/  @!P0 BREAK.RELIABLE B1 ;  /* 0x0000000000018942 */ /* 0x000fea0003800100 */
[----:B------:R-:W-:Y:S05]  /*0200*/  @!P0 BRA `(.L_x_4) ;  /* 0x0000000000148947 */ /* 0x000fea0003800000 */
.L_x_3:
[----:B------:R-:W-:Y:S05]  /*0210*/  BSYNC.RELIABLE B1 ;  /* 0x0000000000017941 */ /* 0x000fea0003800100 */
.L_x_2:
[----:B------:R-:W-:-:S04]  /*0220*/  IADD3 R10, PT, PT, R10, 0x1, RZ ;  /* 0x000000010a0a7810 */ /* 0x000fc80007ffe0ff */
[----:B------:R-:W-:-:S13]  /*0230*/  ISETP.NE.AND P0, PT, R10, R0, PT ;  /* 0x000000000a00720c */ /* 0x000fda0003f05270 */
[----:B------:R-:W-:Y:S05]  /*0240*/  @P0 BRA `(.L_x_5) ;  /* 0xfffffffc00c40947 */ /* 0x000fea000383ffff */
[----:B------:R-:W-:Y:S05]  /*0250*/  BRA `(.L_x_1) ;  /* 0x0000000000047947 */ /* 0x000fea0003800000 */
.L_x_4:
[----:B------:R0:W-:Y:S02]  /*0260*/  STG.E desc[UR4][R6.64], RZ ;  /* 0x000000ff06007986 */ /* 0x0001e4000c101904 */
.L_x_1:
[----:B------:R-:W-:Y:S05]  /*0270*/  BSYNC.RECONVERGENT B0 ;  /* 0x0000000000007941 */ /* 0x000fea0003800200 */
.L_x_0:
[----:B------:R-:W-:Y:S05]  /*0280*/  WARPSYNC.ALL ;  /* 0x0000000000007948 */ /* 0x000fea0003800000 */
[----:B------:R-:W-:Y:S06]  /*0290*/  BAR.SYNC.DEFER_BLOCKING 0x0 ;  /* 0x0000000000007b1d */ /* 0x000fec0000010000 */
[----:B0-----:R-:W2:Y:S02]  /*02a0*/  LDG.E R6, desc[UR4][R6.64] ;  /* 0x0000000406067981 */ /* 0x001ea4000c1e1900 */
[----:B--2---:R-:W-:-:S13]  /*02b0*/  ISETP.NE.AND P0, PT, R6, 0x1, PT ;  /* 0x000000010600780c */ /* 0x004fda0003f05270 */
[----:B------:R-:W-:Y:S05]  /*02c0*/  @P0 EXIT ;  /* 0x000000000000094d */ /* 0x000fea0003800000 */
[----:B------:R-:W0:Y:S08]  /*02d0*/  LDC.64 R2, c[0x0][0x3a0] ;  /* 0x0000e800ff027b82 */ /* 0x000e300000000a00 */
[----:B------:R-:W1:Y:S01]  /*02e0*/  LDC R5, c[0x0][0x3a8] ;  /* 0x0000ea00ff057b82 */ /* 0x000e620000000800 */
[----:B0-----:R-:W-:-:S05]  /*02f0*/  IMAD.WIDE R2, R11, 0x4, R2 ;  /* 0x000000040b027825 */ /* 0x001fca00078e0202 */
[----:B-1----:R-:W-:Y:S01]  /*0300*/  STG.E desc[UR4][R2.64], R5 ;  /* 0x0000000502007986 */ /* 0x002fe2000c101904 */
[----:B------:R-:W-:Y:S05]  /*0310*/  EXIT ;  /* 0x000000000000794d */ /* 0x000fea0003800000 */
.L_x_6:
[----:B------:R-:W-:-:S00]  /*0320*/  BRA `(.L_x_6) ;  /* 0xfffffffc00fc7947 */ /* 0x000fc0000383ffff */
[----:B------:R-:W-:-:S00]  /*0330*/  NOP ;  /* 0x0000000000007918 */ /* 0x000fc00000000000 */
        /* <DEDUP_REMOVED lines=12> */
.L_x_7:


//--------------------- .nv.shared.reserved.0     --------------------------
	.section	.nv.shared.reserved.0,"aw",@nobits
	.weak		__nv_reservedSMEM_offset_0_alias
	.size		__nv_reservedSMEM_offset_0_alias, 0, 64
	.other		__nv_reservedSMEM_offset_0_alias,@"STO_CUDA_RESERVED_SHARED STV_DEFAULT"
__nv_reservedSMEM_offset_0_alias:
	.zero		0
	.zero		64


//--------------------- .nv.constant0._Z11smallKernelPiS_S_S_S_i --------------------------
	.section	.nv.constant0._Z11smallKernelPiS_S_S_S_i,"a",@progbits
	.sectionflags	@""
	.align	4
.nv.constant0._Z11smallKernelPiS_S_S_S_i:
	.zero		940


//--------------------- SYMBOLS --------------------------

	.type		.nv.reservedSmem.offset0,@object
	.size		.nv.reservedSmem.offset0,0x4
